	.headerflags	@"EF_CUDA_TEXMODE_UNIFIED EF_CUDA_64BIT_ADDRESS EF_CUDA_ACCELERATORS EF_CUDA_SM90 EF_CUDA_VIRTUAL_SM(EF_CUDA_SM90)"
	.elftype	@"ET_EXEC"


//--------------------- .nv.info                  --------------------------
	.section	.nv.info,"",@"SHT_CUDA_INFO"
	.align	4


	//----- nvinfo : EIATTR_REGCOUNT
	.align		4
        /*0000*/ 	.byte	0x04, 0x2f
        /*0002*/ 	.short	(.L_1 - .L_0)
	.align		4
.L_0:
        /*0004*/ 	.word	index@(triton_poi_fused_convolution_leaky_relu_0)
        /*0008*/ 	.word	0x0000000c


	//----- nvinfo : EIATTR_MIN_STACK_SIZE
	.align		4
.L_1:
        /*000c*/ 	.byte	0x04, 0x12
        /*000e*/ 	.short	(.L_3 - .L_2)
	.align		4
.L_2:
        /*0010*/ 	.word	index@(triton_poi_fused_convolution_leaky_relu_0)
        /*0014*/ 	.word	0x00000000


	//----- nvinfo : EIATTR_FRAME_SIZE
	.align		4
.L_3:
        /*0018*/ 	.byte	0x04, 0x11
        /*001a*/ 	.short	(.L_5 - .L_4)
	.align		4
.L_4:
        /*001c*/ 	.word	index@(triton_poi_fused_convolution_leaky_relu_0)
        /*0020*/ 	.word	0x00000000


	//----- nvinfo : EIATTR_MIN_STACK_SIZE
	.align		4
.L_5:
        /*0024*/ 	.byte	0x04, 0x12
        /*0026*/ 	.short	(.L_7 - .L_6)
	.align		4
.L_6:
        /*0028*/ 	.word	index@(triton_poi_fused_convolution_leaky_relu_0)
        /*002c*/ 	.word	0x00000000
.L_7:


//--------------------- .nv.info.triton_poi_fused_convolution_leaky_relu_0 --------------------------
	.section	.nv.info.triton_poi_fused_convolution_leaky_relu_0,"",@"SHT_CUDA_INFO"
	.sectionflags	@""
	.align	4


	//----- nvinfo : EIATTR_CUDA_API_VERSION
	.align		4
        /*0000*/ 	.byte	0x04, 0x37
        /*0002*/ 	.short	(.L_9 - .L_8)
.L_8:
        /*0004*/ 	.word	0x0000007c


	//----- nvinfo : EIATTR_KPARAM_INFO
	.align		4
.L_9:
        /*0008*/ 	.byte	0x04, 0x17
        /*000a*/ 	.short	(.L_11 - .L_10)
.L_10:
        /*000c*/ 	.word	0x00000000
        /*0010*/ 	.short	0x0002
        /*0012*/ 	.short	0x0010
        /*0014*/ 	.byte	0x00, 0xf0, 0x11, 0x00


	//----- nvinfo : EIATTR_KPARAM_INFO
	.align		4
.L_11:
        /*0018*/ 	.byte	0x04, 0x17
        /*001a*/ 	.short	(.L_13 - .L_12)
.L_12:
        /*001c*/ 	.word	0x00000000
        /*0020*/ 	.short	0x0001
        /*0022*/ 	.short	0x0008
        /*0024*/ 	.byte	0x00, 0xf4, 0x21, 0x00


	//----- nvinfo : EIATTR_KPARAM_INFO
	.align		4
.L_13:
        /*0028*/ 	.byte	0x04, 0x17
        /*002a*/ 	.short	(.L_15 - .L_14)
.L_14:
        /*002c*/ 	.word	0x00000000
        /*0030*/ 	.short	0x0000
        /*0032*/ 	.short	0x0000
        /*0034*/ 	.byte	0x00, 0xf4, 0x21, 0x00


	//----- nvinfo : EIATTR_SPARSE_MMA_MASK
	.align		4
.L_15:
        /*0038*/ 	.byte	0x03, 0x50
        /*003a*/ 	.short	0x0000


	//----- nvinfo : EIATTR_MAXREG_COUNT
	.align		4
        /*003c*/ 	.byte	0x03, 0x1b
        /*003e*/ 	.short	0x00ff


	//----- nvinfo : EIATTR_EXIT_INSTR_OFFSETS
	.align		4
        /*0040*/ 	.byte	0x04, 0x1c
        /*0042*/ 	.short	(.L_17 - .L_16)


	//   ....[0]....
.L_16:
        /*0044*/ 	.word	0x000001b0


	//----- nvinfo : EIATTR_REQNTID
	.align		4
.L_17:
        /*0048*/ 	.byte	0x04, 0x10
        /*004a*/ 	.short	(.L_19 - .L_18)
.L_18:
        /*004c*/ 	.word	0x00000080
        /*0050*/ 	.word	0x00000001
        /*0054*/ 	.word	0x00000001


	//----- nvinfo : EIATTR_CBANK_PARAM_SIZE
	.align		4
.L_19:
        /*0058*/ 	.byte	0x03, 0x19
        /*005a*/ 	.short	0x0014


	//----- nvinfo : EIATTR_PARAM_CBANK
	.align		4
        /*005c*/ 	.byte	0x04, 0x0a
        /*005e*/ 	.short	(.L_21 - .L_20)
	.align		4
.L_20:
        /*0060*/ 	.word	index@(.nv.constant0.triton_poi_fused_convolution_leaky_relu_0)
        /*0064*/ 	.short	0x0210
        /*0066*/ 	.short	0x0014


	//----- nvinfo : EIATTR_SW_WAR
	.align		4
.L_21:
        /*0068*/ 	.byte	0x04, 0x36
        /*006a*/ 	.short	(.L_23 - .L_22)
.L_22:
        /*006c*/ 	.word	0x00000008
.L_23:


//--------------------- .nv.callgraph             --------------------------
	.section	.nv.callgraph,"",@"SHT_CUDA_CALLGRAPH"
	.align	4
	.sectionentsize	8
	.align		4
        /*0000*/ 	.word	0x00000000
	.align		4
        /*0004*/ 	.word	0xffffffff
	.align		4
        /*0008*/ 	.word	0x00000000
	.align		4
        /*000c*/ 	.word	0xfffffffe
	.align		4
        /*0010*/ 	.word	0x00000000
	.align		4
        /*0014*/ 	.word	0xfffffffd
	.align		4
        /*0018*/ 	.word	0x00000000
	.align		4
        /*001c*/ 	.word	0xfffffffc


//--------------------- .text.triton_poi_fused_convolution_leaky_relu_0 --------------------------
	.section	.text.triton_poi_fused_convolution_leaky_relu_0,"ax",@progbits
	.align	128
        .global         triton_poi_fused_convolution_leaky_relu_0
        .type           triton_poi_fused_convolution_leaky_relu_0,@function
        .size           triton_poi_fused_convolution_leaky_relu_0,(.L_x_1 - triton_poi_fused_convolution_leaky_relu_0)
        .other          triton_poi_fused_convolution_leaky_relu_0,@"STO_CUDA_ENTRY STV_DEFAULT"
triton_poi_fused_convolution_leaky_relu_0:
.text.triton_poi_fused_convolution_leaky_relu_0:
[----:B------:R-:W-:Y:S01]  /*0000*/  LDC R1, c[0x0][0x28] ;  /* 0x00000a00ff017b82 */ /* 0x000fe20000000800 */
[----:B------:R-:W1:Y:S07]  /*0010*/  S2R R0, SR_TID.X ;  /* 0x0000000000007919 */ /* 0x000e6e0000002100 */
[----:B------:R-:W2:Y:S01]  /*0020*/  LDC.64 R4, c[0x0][0x218] ;  /* 0x00008600ff047b82 */ /* 0x000ea20000000a00 */
[----:B------:R-:W-:Y:S01]  /*0030*/  ULDC.64 UR4, c[0x0][0x208] ;  /* 0x0000820000047ab9 */ /* 0x000fe20000000a00 */
[----:B------:R-:W3:Y:S06]  /*0040*/  S2R R7, SR_CTAID.X ;  /* 0x0000000000077919 */ /* 0x000eec0000002500 */
[----:B------:R-:W4:Y:S01]  /*0050*/  LDC.64 R2, c[0x0][0x210] ;  /* 0x00008400ff027b82 */ /* 0x000f220000000a00 */
[----:B-1----:R-:W-:Y:S01]  /*0060*/  IMAD.SHL.U32 R0, R0, 0x2, RZ ;  /* 0x0000000200007824 */ /* 0x002fe200078e00ff */
[----:B---3--:R-:W-:-:S04]  /*0070*/  SHF.R.S32.HI R6, RZ, 0x17, R7 ;  /* 0x00000017ff067819 */ /* 0x008fc80000011407 */
[----:B------:R-:W-:Y:S02]  /*0080*/  LOP3.LUT R0, R0, 0xfe, RZ, 0xc0, !PT ;  /* 0x000000fe00007812 */ /* 0x000fe400078ec0ff */
[----:B------:R-:W-:-:S03]  /*0090*/  SGXT R6, R6, 0x1 ;  /* 0x000000010606781a */ /* 0x000fc60000000200 */
[----:B------:R-:W-:-:S04]  /*00a0*/  IMAD R7, R7, 0x100, R0 ;  /* 0x0000010007077824 */ /* 0x000fc800078e0200 */
[----:B----4-:R-:W-:Y:S01]  /*00b0*/  IMAD.WIDE R2, R7, 0x4, R2 ;  /* 0x0000000407027825 */ /* 0x010fe200078e0202 */
[----:B------:R-:W-:-:S04]  /*00c0*/  LEA.HI R6, R6, R7, RZ, 0xc ;  /* 0x0000000706067211 */ /* 0x000fc800078f60ff */
[----:B------:R-:W-:-:S04]  /*00d0*/  SHF.R.S32.HI R6, RZ, 0xc, R6 ;  /* 0x0000000cff067819 */ /* 0x000fc80000011406 */
[----:B------:R-:W-:-:S04]  /*00e0*/  LEA.HI R0, R6, R6, RZ, 0x2 ;  /* 0x0000000606007211 */ /* 0x000fc800078f10ff */
[----:B------:R-:W-:-:S05]  /*00f0*/  LOP3.LUT R9, R0, 0xfffffffc, RZ, 0xc0, !PT ;  /* 0xfffffffc00097812 */ /* 0x000fca00078ec0ff */
[----:B------:R-:W-:Y:S02]  /*0100*/  IMAD.IADD R9, R6, 0x1, -R9 ;  /* 0x0000000106097824 */ /* 0x000fe400078e0a09 */
[----:B------:R-:W3:Y:S02]  /*0110*/  LDG.E.64 R6, desc[UR4][R2.64] ;  /* 0x0000000402067981 */ /* 0x000ee4000c1e1b00 */
[----:B--2---:R-:W-:-:S06]  /*0120*/  IMAD.WIDE R4, R9, 0x4, R4 ;  /* 0x0000000409047825 */ /* 0x004fcc00078e0204 */
[----:B------:R-:W3:Y:S02]  /*0130*/  LDG.E.EL R4, desc[UR4][R4.64] ;  /* 0x0000000404047981 */ /* 0x000ee4000c2e1900 */
[CC--:B---3--:R-:W-:Y:S02]  /*0140*/  FSETP.GT.AND P0, PT, R6.reuse, -R4.reuse, PT ;  /* 0x800000040600720b */ /* 0x0c8fe40003f04000 */
[C---:B------:R-:W-:Y:S01]  /*0150*/  FSETP.GT.AND P1, PT, R7.reuse, -R4, PT ;  /* 0x800000040700720b */ /* 0x040fe20003f24000 */
[--C-:B------:R-:W-:Y:S01]  /*0160*/  FADD R6, R6, R4.reuse ;  /* 0x0000000406067221 */ /* 0x100fe20000000000 */
[----:B------:R-:W-:-:S09]  /*0170*/  FADD R7, R7, R4 ;  /* 0x0000000407077221 */ /* 0x000fd20000000000 */
[----:B------:R-:W-:Y:S02]  /*0180*/  @!P0 FMUL R6, R6, 0.20000000298023223877 ;  /* 0x3e4ccccd06068820 */ /* 0x000fe40000400000 */
[----:B------:R-:W-:-:S05]  /*0190*/  @!P1 FMUL R7, R7, 0.20000000298023223877 ;  /* 0x3e4ccccd07079820 */ /* 0x000fca0000400000 */
[----:B------:R-:W-:Y:S01]  /*01a0*/  STG.E.64 desc[UR4][R2.64], R6 ;  /* 0x0000000602007986 */ /* 0x000fe2000c101b04 */
[----:B------:R-:W-:Y:S05]  /*01b0*/  EXIT ;  /* 0x000000000000794d */ /* 0x000fea0003800000 */
.L_x_0:
[----:B------:R-:W-:-:S00]  /*01c0*/  BRA `(.L_x_0) ;  /* 0xfffffffc00fc7947 */ /* 0x000fc0000383ffff */
[----:B------:R-:W-:-:S00]  /*01d0*/  NOP ;  /* 0x0000000000007918 */ /* 0x000fc00000000000 */
        /* <DEDUP_REMOVED lines=10> */
.L_x_1:


//--------------------- .nv.constant0.triton_poi_fused_convolution_leaky_relu_0 --------------------------
	.section	.nv.constant0.triton_poi_fused_convolution_leaky_relu_0,"a",@progbits
	.sectionflags	@""
	.align	4
.nv.constant0.triton_poi_fused_convolution_leaky_relu_0:
	.zero		548
